	.headerflags	@"EF_CUDA_TEXMODE_UNIFIED EF_CUDA_64BIT_ADDRESS EF_CUDA_ACCELERATORS EF_CUDA_SM90 EF_CUDA_VIRTUAL_SM(EF_CUDA_SM90)"
	.elftype	@"ET_EXEC"


//--------------------- .nv.info                  --------------------------
	.section	.nv.info,"",@"SHT_CUDA_INFO"
	.align	4


	//----- nvinfo : EIATTR_REGCOUNT
	.align		4
        /*0000*/ 	.byte	0x04, 0x2f
        /*0002*/ 	.short	(.L_1 - .L_0)
	.align		4
.L_0:
        /*0004*/ 	.word	index@(triton_poi_fused_abs_div_ge_mul_pow_sub_where_0)
        /*0008*/ 	.word	0x0000000e


	//----- nvinfo : EIATTR_MIN_STACK_SIZE
	.align		4
.L_1:
        /*000c*/ 	.byte	0x04, 0x12
        /*000e*/ 	.short	(.L_3 - .L_2)
	.align		4
.L_2:
        /*0010*/ 	.word	index@(triton_poi_fused_abs_div_ge_mul_pow_sub_where_0)
        /*0014*/ 	.word	0x00000000


	//----- nvinfo : EIATTR_FRAME_SIZE
	.align		4
.L_3:
        /*0018*/ 	.byte	0x04, 0x11
        /*001a*/ 	.short	(.L_5 - .L_4)
	.align		4
.L_4:
        /*001c*/ 	.word	index@(triton_poi_fused_abs_div_ge_mul_pow_sub_where_0)
        /*0020*/ 	.word	0x00000000


	//----- nvinfo : EIATTR_MIN_STACK_SIZE
	.align		4
.L_5:
        /*0024*/ 	.byte	0x04, 0x12
        /*0026*/ 	.short	(.L_7 - .L_6)
	.align		4
.L_6:
        /*0028*/ 	.word	index@(triton_poi_fused_abs_div_ge_mul_pow_sub_where_0)
        /*002c*/ 	.word	0x00000000
.L_7:


//--------------------- .nv.info.triton_poi_fused_abs_div_ge_mul_pow_sub_where_0 --------------------------
	.section	.nv.info.triton_poi_fused_abs_div_ge_mul_pow_sub_where_0,"",@"SHT_CUDA_INFO"
	.sectionflags	@""
	.align	4


	//----- nvinfo : EIATTR_CUDA_API_VERSION
	.align		4
        /*0000*/ 	.byte	0x04, 0x37
        /*0002*/ 	.short	(.L_9 - .L_8)
.L_8:
        /*0004*/ 	.word	0x0000007c


	//----- nvinfo : EIATTR_KPARAM_INFO
	.align		4
.L_9:
        /*0008*/ 	.byte	0x04, 0x17
        /*000a*/ 	.short	(.L_11 - .L_10)
.L_10:
        /*000c*/ 	.word	0x00000000
        /*0010*/ 	.short	0x0003
        /*0012*/ 	.short	0x0018
        /*0014*/ 	.byte	0x00, 0xf0, 0x11, 0x00


	//----- nvinfo : EIATTR_KPARAM_INFO
	.align		4
.L_11:
        /*0018*/ 	.byte	0x04, 0x17
        /*001a*/ 	.short	(.L_13 - .L_12)
.L_12:
        /*001c*/ 	.word	0x00000000
        /*0020*/ 	.short	0x0002
        /*0022*/ 	.short	0x0010
        /*0024*/ 	.byte	0x00, 0xf4, 0x21, 0x00


	//----- nvinfo : EIATTR_KPARAM_INFO
	.align		4
.L_13:
        /*0028*/ 	.byte	0x04, 0x17
        /*002a*/ 	.short	(.L_15 - .L_14)
.L_14:
        /*002c*/ 	.word	0x00000000
        /*0030*/ 	.short	0x0001
        /*0032*/ 	.short	0x0008
        /*0034*/ 	.byte	0x00, 0xf4, 0x21, 0x00


	//----- nvinfo : EIATTR_KPARAM_INFO
	.align		4
.L_15:
        /*0038*/ 	.byte	0x04, 0x17
        /*003a*/ 	.short	(.L_17 - .L_16)
.L_16:
        /*003c*/ 	.word	0x00000000
        /*0040*/ 	.short	0x0000
        /*0042*/ 	.short	0x0000
        /*0044*/ 	.byte	0x00, 0xf4, 0x21, 0x00


	//----- nvinfo : EIATTR_SPARSE_MMA_MASK
	.align		4
.L_17:
        /*0048*/ 	.byte	0x03, 0x50
        /*004a*/ 	.short	0x0000


	//----- nvinfo : EIATTR_MAXREG_COUNT
	.align		4
        /*004c*/ 	.byte	0x03, 0x1b
        /*004e*/ 	.short	0x00ff


	//----- nvinfo : EIATTR_EXIT_INSTR_OFFSETS
	.align		4
        /*0050*/ 	.byte	0x04, 0x1c
        /*0052*/ 	.short	(.L_19 - .L_18)


	//   ....[0]....
.L_18:
        /*0054*/ 	.word	0x00000160


	//   ....[1]....
        /*0058*/ 	.word	0x00000180


	//----- nvinfo : EIATTR_REQNTID
	.align		4
.L_19:
        /*005c*/ 	.byte	0x04, 0x10
        /*005e*/ 	.short	(.L_21 - .L_20)
.L_20:
        /*0060*/ 	.word	0x00000080
        /*0064*/ 	.word	0x00000001
        /*0068*/ 	.word	0x00000001


	//----- nvinfo : EIATTR_CBANK_PARAM_SIZE
	.align		4
.L_21:
        /*006c*/ 	.byte	0x03, 0x19
        /*006e*/ 	.short	0x001c


	//----- nvinfo : EIATTR_PARAM_CBANK
	.align		4
        /*0070*/ 	.byte	0x04, 0x0a
        /*0072*/ 	.short	(.L_23 - .L_22)
	.align		4
.L_22:
        /*0074*/ 	.word	index@(.nv.constant0.triton_poi_fused_abs_div_ge_mul_pow_sub_where_0)
        /*0078*/ 	.short	0x0210
        /*007a*/ 	.short	0x001c


	//----- nvinfo : EIATTR_SW_WAR
	.align		4
.L_23:
        /*007c*/ 	.byte	0x04, 0x36
        /*007e*/ 	.short	(.L_25 - .L_24)
.L_24:
        /*0080*/ 	.word	0x00000008
.L_25:


//--------------------- .nv.callgraph             --------------------------
	.section	.nv.callgraph,"",@"SHT_CUDA_CALLGRAPH"
	.align	4
	.sectionentsize	8
	.align		4
        /*0000*/ 	.word	0x00000000
	.align		4
        /*0004*/ 	.word	0xffffffff
	.align		4
        /*0008*/ 	.word	0x00000000
	.align		4
        /*000c*/ 	.word	0xfffffffe
	.align		4
        /*0010*/ 	.word	0x00000000
	.align		4
        /*0014*/ 	.word	0xfffffffd
	.align		4
        /*0018*/ 	.word	0x00000000
	.align		4
        /*001c*/ 	.word	0xfffffffc


//--------------------- .text.triton_poi_fused_abs_div_ge_mul_pow_sub_where_0 --------------------------
	.section	.text.triton_poi_fused_abs_div_ge_mul_pow_sub_where_0,"ax",@progbits
	.align	128
        .global         triton_poi_fused_abs_div_ge_mul_pow_sub_where_0
        .type           triton_poi_fused_abs_div_ge_mul_pow_sub_where_0,@function
        .size           triton_poi_fused_abs_div_ge_mul_pow_sub_where_0,(.L_x_1 - triton_poi_fused_abs_div_ge_mul_pow_sub_where_0)
        .other          triton_poi_fused_abs_div_ge_mul_pow_sub_where_0,@"STO_CUDA_ENTRY STV_DEFAULT"
triton_poi_fused_abs_div_ge_mul_pow_sub_where_0:
.text.triton_poi_fused_abs_div_ge_mul_pow_sub_where_0:
[----:B------:R-:W0:Y:S02]  /*0000*/  LDC R1, c[0x0][0x28] ;  /* 0x00000a00ff017b82 */ /* 0x000e240000000800 */
[----:B------:R-:W1:Y:S01]  /*0010*/  S2R R0, SR_TID.X ;  /* 0x0000000000007919 */ /* 0x000e620000002100 */
[----:B------:R-:W2:Y:S01]  /*0020*/  LDC.64 R2, c[0x0][0x210] ;  /* 0x00008400ff027b82 */ /* 0x000ea20000000a00 */
[----:B------:R-:W-:Y:S01]  /*0030*/  MOV R11, RZ ;  /* 0x000000ff000b7202 */ /* 0x000fe20000000f00 */
[----:B------:R-:W-:Y:S01]  /*0040*/  ULDC.64 UR4, c[0x0][0x208] ;  /* 0x0000820000047ab9 */ /* 0x000fe20000000a00 */
[----:B------:R-:W3:Y:S05]  /*0050*/  S2R R9, SR_CTAID.X ;  /* 0x0000000000097919 */ /* 0x000eea0000002500 */
[----:B------:R-:W4:Y:S08]  /*0060*/  LDC.64 R4, c[0x0][0x218] ;  /* 0x00008600ff047b82 */ /* 0x000f300000000a00 */
[----:B------:R-:W5:Y:S01]  /*0070*/  LDC.64 R6, c[0x0][0x220] ;  /* 0x00008800ff067b82 */ /* 0x000f620000000a00 */
[----:B-1----:R-:W-:-:S04]  /*0080*/  LOP3.LUT R0, R0, 0x7f, RZ, 0xc0, !PT ;  /* 0x0000007f00007812 */ /* 0x002fc800078ec0ff */
[----:B---3--:R-:W-:Y:S01]  /*0090*/  LEA R9, R9, R0, 0x7 ;  /* 0x0000000009097211 */ /* 0x008fe200078e38ff */
[----:B------:R-:W-:-:S03]  /*00a0*/  HFMA2.MMA R0, -RZ, RZ, 0, 0 ;  /* 0x00000000ff007435 */ /* 0x000fc600000001ff */
[C---:B------:R-:W-:Y:S01]  /*00b0*/  ISETP.GE.AND P1, PT, R9.reuse, 0x100, PT ;  /* 0x000001000900780c */ /* 0x040fe20003f26270 */
[----:B--2---:R-:W-:-:S04]  /*00c0*/  IMAD.WIDE R2, R9, 0x4, R2 ;  /* 0x0000000409027825 */ /* 0x004fc800078e0202 */
[----:B----4-:R-:W-:-:S08]  /*00d0*/  IMAD.WIDE R4, R9, 0x4, R4 ;  /* 0x0000000409047825 */ /* 0x010fd000078e0204 */
[----:B------:R-:W2:Y:S04]  /*00e0*/  @!P1 LDG.E R0, desc[UR4][R2.64] ;  /* 0x0000000402009981 */ /* 0x000ea8000c1e1900 */
[----:B------:R-:W2:Y:S01]  /*00f0*/  @!P1 LDG.E R11, desc[UR4][R4.64] ;  /* 0x00000004040b9981 */ /* 0x000ea2000c1e1900 */
[----:B-----5:R-:W-:-:S04]  /*0100*/  IMAD.WIDE R6, R9, 0x4, R6 ;  /* 0x0000000409067825 */ /* 0x020fc800078e0206 */
[----:B--2---:R-:W-:-:S04]  /*0110*/  FADD R0, -R11, R0 ;  /* 0x000000000b007221 */ /* 0x004fc80000000100 */
[C---:B------:R-:W-:Y:S01]  /*0120*/  FADD R11, |R0|.reuse, -0.054999999701976776123 ;  /* 0xbd6147ae000b7421 */ /* 0x040fe20000000200 */
[C---:B------:R-:W-:Y:S01]  /*0130*/  FSETP.GE.AND P0, PT, |R0|.reuse, 0.10999999940395355225, PT ;  /* 0x3de147ae0000780b */ /* 0x040fe20003f06200 */
[----:B------:R-:W-:-:S12]  /*0140*/  FMUL.D2 R0, R0, R0 ;  /* 0x0000000000007220 */ /* 0x000fd80000300000 */
[----:B------:R-:W-:Y:S01]  /*0150*/  @!P0 FMUL R11, R0, 9.0909090042114257812 ;  /* 0x4111745d000b8820 */ /* 0x000fe20000400000 */
[----:B------:R-:W-:Y:S06]  /*0160*/  @P1 EXIT ;  /* 0x000000000000194d */ /* 0x000fec0003800000 */
[----:B------:R-:W-:Y:S01]  /*0170*/  STG.E desc[UR4][R6.64], R11 ;  /* 0x0000000b06007986 */ /* 0x000fe2000c101904 */
[----:B------:R-:W-:Y:S05]  /*0180*/  EXIT ;  /* 0x000000000000794d */ /* 0x000fea0003800000 */
.L_x_0:
[----:B------:R-:W-:-:S00]  /*0190*/  BRA `(.L_x_0) ;  /* 0xfffffffc00fc7947 */ /* 0x000fc0000383ffff */
[----:B------:R-:W-:-:S00]  /*01a0*/  NOP ;  /* 0x0000000000007918 */ /* 0x000fc00000000000 */
        /* <DEDUP_REMOVED lines=13> */
.L_x_1:


//--------------------- .nv.constant0.triton_poi_fused_abs_div_ge_mul_pow_sub_where_0 --------------------------
	.section	.nv.constant0.triton_poi_fused_abs_div_ge_mul_pow_sub_where_0,"a",@progbits
	.sectionflags	@""
	.align	4
.nv.constant0.triton_poi_fused_abs_div_ge_mul_pow_sub_where_0:
	.zero		556
